//
// Generated by NVIDIA NVVM Compiler
//
// Compiler Build ID: CL-36424714
// Cuda compilation tools, release 13.0, V13.0.88
// Based on NVVM 20.0.0
//

.version 9.0
.target sm_100
.address_size 64

	// .globl	_Z11addVectCudaPiS_S_
.extern .func  (.param .b32 func_retval0) vprintf
(
	.param .b64 vprintf_param_0,
	.param .b64 vprintf_param_1
)
;
.global .align 1 .b8 $str[21] = {105, 61, 37, 100, 32, 97, 61, 37, 100, 32, 98, 61, 37, 100, 32, 99, 61, 37, 100, 10};

.visible .entry _Z11addVectCudaPiS_S_(
	.param .u64 .ptr .align 1 _Z11addVectCudaPiS_S__param_0,
	.param .u64 .ptr .align 1 _Z11addVectCudaPiS_S__param_1,
	.param .u64 .ptr .align 1 _Z11addVectCudaPiS_S__param_2
)
{
	.local .align 16 .b8 	__local_depot0[16];
	.reg .b64 	%SP;
	.reg .b64 	%SPL;
	.reg .b32 	%r<12>;
	.reg .b64 	%rd<15>;

	mov.u64 	%SPL, __local_depot0;
	cvta.local.u64 	%SP, %SPL;
	ld.param.u64 	%rd1, [_Z11addVectCudaPiS_S__param_0];
	ld.param.u64 	%rd2, [_Z11addVectCudaPiS_S__param_1];
	ld.param.u64 	%rd3, [_Z11addVectCudaPiS_S__param_2];
	cvta.to.global.u64 	%rd4, %rd3;
	cvta.to.global.u64 	%rd5, %rd2;
	cvta.to.global.u64 	%rd6, %rd1;
	add.u64 	%rd7, %SP, 0;
	add.u64 	%rd8, %SPL, 0;
	mov.u32 	%r1, %tid.x;
	mov.u32 	%r2, %ctaid.x;
	mov.u32 	%r3, %ntid.x;
	mad.lo.s32 	%r4, %r2, %r3, %r1;
	mul.wide.s32 	%rd9, %r4, 4;
	add.s64 	%rd10, %rd6, %rd9;
	ld.global.u32 	%r5, [%rd10];
	add.s64 	%rd11, %rd5, %rd9;
	ld.global.u32 	%r6, [%rd11];
	add.s32 	%r7, %r6, %r5;
	add.s64 	%rd12, %rd4, %rd9;
	st.global.u32 	[%rd12], %r7;
	ld.global.u32 	%r8, [%rd10];
	ld.global.u32 	%r9, [%rd11];
	st.local.v4.u32 	[%rd8], {%r4, %r8, %r9, %r7};
	mov.u64 	%rd13, $str;
	cvta.global.u64 	%rd14, %rd13;
	{ // callseq 0, 0
	.param .b64 param0;
	st.param.b64 	[param0], %rd14;
	.param .b64 param1;
	st.param.b64 	[param1], %rd7;
	.param .b32 retval0;
	call.uni (retval0), 
	vprintf, 
	(
	param0, 
	param1
	);
	ld.param.b32 	%r10, [retval0];
	} // callseq 0
	ret;

}


// ===== COMPILED SASS (sm_100) =====

	.target	sm_100

	.elftype	@"ET_EXEC"


//--------------------- .note.nv.tkinfo           --------------------------
	.section	.note.nv.tkinfo,"",@"SHT_NOTE"
	.sectionflags	@"SHF_NOTE_NV_TKINFO"
	.tkinfo
        /*0018*/ 	.word	0x00000002
        /*0030*/ 	.string	""
        /*0030*/ 	.string	"ptxas"
        /*0030*/ 	.string	"Cuda compilation tools, release 13.0, V13.0.88"
        /*0030*/ 	.string	"Build cuda_13.0.r13.0/compiler.36424714_0"
        /*0030*/ 	.string	"-arch sm_100 -m 64 "



//--------------------- .note.nv.cuinfo           --------------------------
	.section	.note.nv.cuinfo,"",@"SHT_NOTE"
	.sectionflags	@"SHF_NOTE_NV_CUINFO"
        /*0018*/ 	.short	0x0002
        /*001a*/ 	.short	0x0064
        /*001c*/ 	.short	0x0082
	.zero		2


//--------------------- .nv.info                  --------------------------
	.section	.nv.info,"",@"SHT_CUDA_INFO"
	.align	4


	//----- nvinfo : EIATTR_REGCOUNT
	.align		4
        /*0000*/ 	.byte	0x04, 0x2f
        /*0002*/ 	.short	(.L_2 - .L_1)
	.align		4
.L_1:
        /*0004*/ 	.word	index@(_Z11addVectCudaPiS_S_)
        /*0008*/ 	.word	0x00000018


	//----- nvinfo : EIATTR_FRAME_SIZE
	.align		4
.L_2:
        /*000c*/ 	.byte	0x04, 0x11
        /*000e*/ 	.short	(.L_4 - .L_3)
	.align		4
.L_3:
        /*0010*/ 	.word	index@(_Z11addVectCudaPiS_S_)
        /*0014*/ 	.word	0x00000010


	//----- nvinfo : EIATTR_MIN_STACK_SIZE
	.align		4
.L_4:
        /*0018*/ 	.byte	0x04, 0x12
        /*001a*/ 	.short	(.L_6 - .L_5)
	.align		4
.L_5:
        /*001c*/ 	.word	index@(_Z11addVectCudaPiS_S_)
        /*0020*/ 	.word	0x00000010
.L_6:


//--------------------- .nv.compat                --------------------------
	.section	.nv.compat,"",@"SHT_CUDA_COMPAT_INFO"
	.align	4
        /*0000*/ 	.byte	0x02, 0x09, 0x00, 0x00, 0x02, 0x02, 0x01, 0x00, 0x02, 0x05, 0x05, 0x00, 0x03, 0x07, 0x01, 0x01
        /*0010*/ 	.byte	0x02, 0x03, 0x00, 0x00, 0x02, 0x06, 0x01, 0x00, 0x04, 0x0b, 0x08, 0x00, 0x09, 0x00, 0x00, 0x00
        /*0020*/ 	.byte	0x00, 0x00, 0x00, 0x00


//--------------------- .nv.info._Z11addVectCudaPiS_S_ --------------------------
	.section	.nv.info._Z11addVectCudaPiS_S_,"",@"SHT_CUDA_INFO"
	.sectionflags	@""
	.align	4


	//----- nvinfo : EIATTR_CUDA_API_VERSION
	.align		4
        /*0000*/ 	.byte	0x04, 0x37
        /*0002*/ 	.short	(.L_8 - .L_7)
.L_7:
        /*0004*/ 	.word	0x00000082


	//----- nvinfo : EIATTR_KPARAM_INFO
	.align		4
.L_8:
        /*0008*/ 	.byte	0x04, 0x17
        /*000a*/ 	.short	(.L_10 - .L_9)
.L_9:
        /*000c*/ 	.word	0x00000000
        /*0010*/ 	.short	0x0002
        /*0012*/ 	.short	0x0010
        /*0014*/ 	.byte	0x00, 0xf5, 0x21, 0x00


	//----- nvinfo : EIATTR_KPARAM_INFO
	.align		4
.L_10:
        /*0018*/ 	.byte	0x04, 0x17
        /*001a*/ 	.short	(.L_12 - .L_11)
.L_11:
        /*001c*/ 	.word	0x00000000
        /*0020*/ 	.short	0x0001
        /*0022*/ 	.short	0x0008
        /*0024*/ 	.byte	0x00, 0xf5, 0x21, 0x00


	//----- nvinfo : EIATTR_KPARAM_INFO
	.align		4
.L_12:
        /*0028*/ 	.byte	0x04, 0x17
        /*002a*/ 	.short	(.L_14 - .L_13)
.L_13:
        /*002c*/ 	.word	0x00000000
        /*0030*/ 	.short	0x0000
        /*0032*/ 	.short	0x0000
        /*0034*/ 	.byte	0x00, 0xf5, 0x21, 0x00


	//----- nvinfo : EIATTR_SPARSE_MMA_MASK
	.align		4
.L_14:
        /*0038*/ 	.byte	0x03, 0x50
        /*003a*/ 	.short	0x0000


	//----- nvinfo : EIATTR_MAXREG_COUNT
	.align		4
        /*003c*/ 	.byte	0x03, 0x1b
        /*003e*/ 	.short	0x00ff


	//----- nvinfo : EIATTR_EXTERNS
	.align		4
        /*0040*/ 	.byte	0x04, 0x0f
        /*0042*/ 	.short	(.L_16 - .L_15)


	//   ....[0]....
	.align		4
.L_15:
        /*0044*/ 	.word	index@(vprintf)


	//----- nvinfo : EIATTR_MERCURY_ISA_VERSION
	.align		4
.L_16:
        /*0048*/ 	.byte	0x03, 0x5f
        /*004a*/ 	.short	0x0101


	//----- nvinfo : EIATTR_VRC_CTA_INIT_COUNT
	.align		4
        /*004c*/ 	.byte	0x02, 0x4a
	.zero		1
	.zero		1


	//----- nvinfo : EIATTR_SYSCALL_OFFSETS
	.align		4
        /*0050*/ 	.byte	0x04, 0x46
        /*0052*/ 	.short	(.L_18 - .L_17)


	//   ....[0]....
.L_17:
        /*0054*/ 	.word	0x000001e0


	//----- nvinfo : EIATTR_EXIT_INSTR_OFFSETS
	.align		4
.L_18:
        /*0058*/ 	.byte	0x04, 0x1c
        /*005a*/ 	.short	(.L_20 - .L_19)


	//   ....[0]....
.L_19:
        /*005c*/ 	.word	0x000001f0


	//----- nvinfo : EIATTR_CBANK_PARAM_SIZE
	.align		4
.L_20:
        /*0060*/ 	.byte	0x03, 0x19
        /*0062*/ 	.short	0x0018


	//----- nvinfo : EIATTR_PARAM_CBANK
	.align		4
        /*0064*/ 	.byte	0x04, 0x0a
        /*0066*/ 	.short	(.L_22 - .L_21)
	.align		4
.L_21:
        /*0068*/ 	.word	index@(.nv.constant0._Z11addVectCudaPiS_S_)
        /*006c*/ 	.short	0x0380
        /*006e*/ 	.short	0x0018


	//----- nvinfo : EIATTR_SW_WAR
	.align		4
.L_22:
        /*0070*/ 	.byte	0x04, 0x36
        /*0072*/ 	.short	(.L_24 - .L_23)
.L_23:
        /*0074*/ 	.word	0x00000008
.L_24:


//--------------------- .nv.callgraph             --------------------------
	.section	.nv.callgraph,"",@"SHT_CUDA_CALLGRAPH"
	.align	4
	.sectionentsize	8
	.align		4
        /*0000*/ 	.word	0x00000000
	.align		4
        /*0004*/ 	.word	0xffffffff
	.align		4
        /*0008*/ 	.word	index@(_Z11addVectCudaPiS_S_)
	.align		4
        /*000c*/ 	.word	index@(vprintf)
	.align		4
        /*0010*/ 	.word	0x00000000
	.align		4
        /*0014*/ 	.word	0xfffffffe
	.align		4
        /*0018*/ 	.word	0x00000000
	.align		4
        /*001c*/ 	.word	0xfffffffd
	.align		4
        /*0020*/ 	.word	0x00000000
	.align		4
        /*0024*/ 	.word	0xfffffffc


//--------------------- .nv.constant4             --------------------------
	.section	.nv.constant4,"a",@progbits
	.align	8
	.align		8
.nv.constant4:
        /*0000*/ 	.dword	vprintf
	.align		8
        /*0008*/ 	.dword	$str


//--------------------- .text._Z11addVectCudaPiS_S_ --------------------------
	.section	.text._Z11addVectCudaPiS_S_,"ax",@progbits
	.align	128
        .global         _Z11addVectCudaPiS_S_
        .type           _Z11addVectCudaPiS_S_,@function
        .size           _Z11addVectCudaPiS_S_,(.L_x_2 - _Z11addVectCudaPiS_S_)
        .other          _Z11addVectCudaPiS_S_,@"STO_CUDA_ENTRY STV_DEFAULT"
_Z11addVectCudaPiS_S_:
.text._Z11addVectCudaPiS_S_:
[----:B------:R-:W0:Y:S01]  /*0000*/  LDC R1, c[0x0][0x37c] ;  /* 0x0000df00ff017b82 */ /* 0x000e220000000800 */
[----:B------:R-:W1:Y:S01]  /*0010*/  S2R R8, SR_TID.X ;  /* 0x0000000000087919 */ /* 0x000e620000002100 */
[----:B------:R-:W2:Y:S06]  /*0020*/  LDCU UR6, c[0x0][0x2fc] ;  /* 0x00005f80ff0677ac */ /* 0x000eac0008000800 */
[----:B------:R-:W1:Y:S01]  /*0030*/  S2UR UR7, SR_CTAID.X ;  /* 0x00000000000779c3 */ /* 0x000e620000002500 */
[----:B0-----:R-:W-:Y:S01]  /*0040*/  IADD3 R1, PT, PT, R1, -0x10, RZ ;  /* 0xfffffff001017810 */ /* 0x001fe20007ffe0ff */
[----:B------:R-:W0:Y:S01]  /*0050*/  LDCU.64 UR4, c[0x0][0x358] ;  /* 0x00006b00ff0477ac */ /* 0x000e220008000a00 */
[----:B------:R-:W3:Y:S05]  /*0060*/  LDCU.64 UR8, c[0x4][0x8] ;  /* 0x01000100ff0877ac */ /* 0x000eea0008000a00 */
[----:B------:R-:W1:Y:S08]  /*0070*/  LDC R5, c[0x0][0x360] ;  /* 0x0000d800ff057b82 */ /* 0x000e700000000800 */
[----:B------:R-:W4:Y:S08]  /*0080*/  LDC.64 R2, c[0x0][0x380] ;  /* 0x0000e000ff027b82 */ /* 0x000f300000000a00 */
[----:B------:R-:W5:Y:S01]  /*0090*/  LDC.64 R12, c[0x0][0x388] ;  /* 0x0000e200ff0c7b82 */ /* 0x000f620000000a00 */
[----:B-1----:R-:W-:-:S07]  /*00a0*/  IMAD R8, R5, UR7, R8 ;  /* 0x0000000705087c24 */ /* 0x002fce000f8e0208 */
[----:B------:R-:W1:Y:S01]  /*00b0*/  LDC.64 R14, c[0x0][0x390] ;  /* 0x0000e400ff0e7b82 */ /* 0x000e620000000a00 */
[----:B----4-:R-:W-:-:S05]  /*00c0*/  IMAD.WIDE R2, R8, 0x4, R2 ;  /* 0x0000000408027825 */ /* 0x010fca00078e0202 */
[----:B0-----:R-:W4:Y:S01]  /*00d0*/  LDG.E R11, desc[UR4][R2.64] ;  /* 0x00000004020b7981 */ /* 0x001f22000c1e1900 */
[----:B-----5:R-:W-:-:S05]  /*00e0*/  IMAD.WIDE R12, R8, 0x4, R12 ;  /* 0x00000004080c7825 */ /* 0x020fca00078e020c */
[----:B------:R-:W4:Y:S01]  /*00f0*/  LDG.E R0, desc[UR4][R12.64] ;  /* 0x000000040c007981 */ /* 0x000f22000c1e1900 */
[----:B-1----:R-:W-:Y:S01]  /*0100*/  IMAD.WIDE R14, R8, 0x4, R14 ;  /* 0x00000004080e7825 */ /* 0x002fe200078e020e */
[----:B----4-:R-:W-:-:S05]  /*0110*/  IADD3 R11, PT, PT, R11, R0, RZ ;  /* 0x000000000b0b7210 */ /* 0x010fca0007ffe0ff */
[----:B------:R0:W-:Y:S04]  /*0120*/  STG.E desc[UR4][R14.64], R11 ;  /* 0x0000000b0e007986 */ /* 0x0001e8000c101904 */
[----:B------:R-:W4:Y:S04]  /*0130*/  LDG.E R9, desc[UR4][R2.64] ;  /* 0x0000000402097981 */ /* 0x000f28000c1e1900 */
[----:B------:R-:W4:Y:S01]  /*0140*/  LDG.E R10, desc[UR4][R12.64] ;  /* 0x000000040c0a7981 */ /* 0x000f22000c1e1900 */
[----:B------:R-:W-:Y:S01]  /*0150*/  MOV R0, 0x0 ;  /* 0x0000000000007802 */ /* 0x000fe20000000f00 */
[----:B------:R-:W1:Y:S03]  /*0160*/  LDCU UR4, c[0x0][0x2f8] ;  /* 0x00005f00ff0477ac */ /* 0x000e660008000800 */
[----:B------:R0:W0:Y:S01]  /*0170*/  LDC.64 R16, c[0x4][R0] ;  /* 0x0100000000107b82 */ /* 0x0000220000000a00 */
[----:B---3--:R-:W-:Y:S01]  /*0180*/  IMAD.U32 R4, RZ, RZ, UR8 ;  /* 0x00000008ff047e24 */ /* 0x008fe2000f8e00ff */
[----:B------:R-:W-:-:S02]  /*0190*/  MOV R5, UR9 ;  /* 0x0000000900057c02 */ /* 0x000fc40008000f00 */
[----:B-1----:R-:W-:-:S05]  /*01a0*/  IADD3 R6, P0, PT, R1, UR4, RZ ;  /* 0x0000000401067c10 */ /* 0x002fca000ff1e0ff */
[----:B--2---:R-:W-:Y:S01]  /*01b0*/  IMAD.X R7, RZ, RZ, UR6, P0 ;  /* 0x00000006ff077e24 */ /* 0x004fe200080e06ff */
[----:B0---4-:R1:W-:Y:S07]  /*01c0*/  STL.128 [R1], R8 ;  /* 0x0000000801007387 */ /* 0x0113ee0000100c00 */
[----:B------:R-:W-:-:S07]  /*01d0*/  LEPC R20, `(.L_x_0) ;  /* 0x000000001014794e */ /* 0x000fce0000000000 */
[----:B-1----:R-:W-:Y:S05]  /*01e0*/  CALL.ABS.NOINC R16 ;  /* 0x0000000010007343 */ /* 0x002fea0003c00000 */
.L_x_0:
[----:B------:R-:W-:Y:S05]  /*01f0*/  EXIT ;  /* 0x000000000000794d */ /* 0x000fea0003800000 */
.L_x_1:
[----:B------:R-:W-:-:S00]  /*0200*/  BRA `(.L_x_1) ;  /* 0xfffffffc00fc7947 */ /* 0x000fc0000383ffff */
[----:B------:R-:W-:-:S00]  /*0210*/  NOP ;  /* 0x0000000000007918 */ /* 0x000fc00000000000 */
        /* <DEDUP_REMOVED lines=14> */
.L_x_2:


//--------------------- .nv.global.init           --------------------------
	.section	.nv.global.init,"aw",@progbits
.nv.global.init:
	.type		$str,@object
	.size		$str,(.L_0 - $str)
$str:
        /*0000*/ 	.byte	0x69, 0x3d, 0x25, 0x64, 0x20, 0x61, 0x3d, 0x25, 0x64, 0x20, 0x62, 0x3d, 0x25, 0x64, 0x20, 0x63
        /*0010*/ 	.byte	0x3d, 0x25, 0x64, 0x0a, 0x00
.L_0:


//--------------------- .nv.shared.reserved.0     --------------------------
	.section	.nv.shared.reserved.0,"aw",@nobits
	.weak		__nv_reservedSMEM_offset_0_alias
	.size		__nv_reservedSMEM_offset_0_alias, 0, 64
	.other		__nv_reservedSMEM_offset_0_alias,@"STO_CUDA_RESERVED_SHARED STV_DEFAULT"
__nv_reservedSMEM_offset_0_alias:
	.zero		0
	.zero		64


//--------------------- .nv.constant0._Z11addVectCudaPiS_S_ --------------------------
	.section	.nv.constant0._Z11addVectCudaPiS_S_,"a",@progbits
	.sectionflags	@""
	.align	4
.nv.constant0._Z11addVectCudaPiS_S_:
	.zero		920


//--------------------- SYMBOLS --------------------------

	.type		.nv.reservedSmem.offset0,@object
	.size		.nv.reservedSmem.offset0,0x4
	.type		vprintf,@function
